//
// Generated by NVIDIA NVVM Compiler
//
// Compiler Build ID: CL-36424714
// Cuda compilation tools, release 13.0, V13.0.88
// Based on NVVM 20.0.0
//

.version 9.0
.target sm_100
.address_size 64

	// .globl	_Z15cuda_sum_kernelPiS_S_mPf

.visible .entry _Z15cuda_sum_kernelPiS_S_mPf(
	.param .u64 .ptr .align 1 _Z15cuda_sum_kernelPiS_S_mPf_param_0,
	.param .u64 .ptr .align 1 _Z15cuda_sum_kernelPiS_S_mPf_param_1,
	.param .u64 .ptr .align 1 _Z15cuda_sum_kernelPiS_S_mPf_param_2,
	.param .u64 _Z15cuda_sum_kernelPiS_S_mPf_param_3,
	.param .u64 .ptr .align 1 _Z15cuda_sum_kernelPiS_S_mPf_param_4
)
{
	.reg .pred 	%p<2>;
	.reg .b32 	%r<8>;
	.reg .b32 	%f<3>;
	.reg .b64 	%rd<16>;

	ld.param.u64 	%rd2, [_Z15cuda_sum_kernelPiS_S_mPf_param_0];
	ld.param.u64 	%rd3, [_Z15cuda_sum_kernelPiS_S_mPf_param_1];
	ld.param.u64 	%rd4, [_Z15cuda_sum_kernelPiS_S_mPf_param_2];
	ld.param.u64 	%rd6, [_Z15cuda_sum_kernelPiS_S_mPf_param_3];
	ld.param.u64 	%rd5, [_Z15cuda_sum_kernelPiS_S_mPf_param_4];
	mov.u32 	%r1, %ctaid.x;
	mov.u32 	%r2, %ntid.x;
	mov.u32 	%r3, %tid.x;
	mad.lo.s32 	%r4, %r1, %r2, %r3;
	cvt.u64.u32 	%rd1, %r4;
	setp.le.u64 	%p1, %rd6, %rd1;
	@%p1 bra 	$L__BB0_2;
	cvta.to.global.u64 	%rd7, %rd2;
	cvta.to.global.u64 	%rd8, %rd3;
	cvta.to.global.u64 	%rd9, %rd4;
	cvta.to.global.u64 	%rd10, %rd5;
	shl.b64 	%rd11, %rd1, 2;
	add.s64 	%rd12, %rd7, %rd11;
	ld.global.u32 	%r5, [%rd12];
	add.s64 	%rd13, %rd8, %rd11;
	ld.global.u32 	%r6, [%rd13];
	add.s32 	%r7, %r6, %r5;
	add.s64 	%rd14, %rd9, %rd11;
	st.global.u32 	[%rd14], %r7;
	add.s64 	%rd15, %rd10, %rd11;
	ld.global.f32 	%f1, [%rd15];
	mul.f32 	%f2, %f1, 0f3F000000;
	st.global.f32 	[%rd15], %f2;
$L__BB0_2:
	ret;

}


// ===== COMPILED SASS (sm_100) =====

	.target	sm_100

	.elftype	@"ET_EXEC"


//--------------------- .note.nv.tkinfo           --------------------------
	.section	.note.nv.tkinfo,"",@"SHT_NOTE"
	.sectionflags	@"SHF_NOTE_NV_TKINFO"
	.tkinfo
        /*0018*/ 	.word	0x00000002
        /*0030*/ 	.string	""
        /*0030*/ 	.string	"ptxas"
        /*0030*/ 	.string	"Cuda compilation tools, release 13.0, V13.0.88"
        /*0030*/ 	.string	"Build cuda_13.0.r13.0/compiler.36424714_0"
        /*0030*/ 	.string	"-arch sm_100 -m 64 "



//--------------------- .note.nv.cuinfo           --------------------------
	.section	.note.nv.cuinfo,"",@"SHT_NOTE"
	.sectionflags	@"SHF_NOTE_NV_CUINFO"
        /*0018*/ 	.short	0x0002
        /*001a*/ 	.short	0x0064
        /*001c*/ 	.short	0x0082
	.zero		2


//--------------------- .nv.info                  --------------------------
	.section	.nv.info,"",@"SHT_CUDA_INFO"
	.align	4


	//----- nvinfo : EIATTR_REGCOUNT
	.align		4
        /*0000*/ 	.byte	0x04, 0x2f
        /*0002*/ 	.short	(.L_1 - .L_0)
	.align		4
.L_0:
        /*0004*/ 	.word	index@(_Z15cuda_sum_kernelPiS_S_mPf)
        /*0008*/ 	.word	0x0000000e


	//----- nvinfo : EIATTR_FRAME_SIZE
	.align		4
.L_1:
        /*000c*/ 	.byte	0x04, 0x11
        /*000e*/ 	.short	(.L_3 - .L_2)
	.align		4
.L_2:
        /*0010*/ 	.word	index@(_Z15cuda_sum_kernelPiS_S_mPf)
        /*0014*/ 	.word	0x00000000


	//----- nvinfo : EIATTR_MIN_STACK_SIZE
	.align		4
.L_3:
        /*0018*/ 	.byte	0x04, 0x12
        /*001a*/ 	.short	(.L_5 - .L_4)
	.align		4
.L_4:
        /*001c*/ 	.word	index@(_Z15cuda_sum_kernelPiS_S_mPf)
        /*0020*/ 	.word	0x00000000
.L_5:


//--------------------- .nv.compat                --------------------------
	.section	.nv.compat,"",@"SHT_CUDA_COMPAT_INFO"
	.align	4
        /*0000*/ 	.byte	0x02, 0x09, 0x00, 0x00, 0x02, 0x02, 0x01, 0x00, 0x02, 0x05, 0x05, 0x00, 0x03, 0x07, 0x01, 0x01
        /*0010*/ 	.byte	0x02, 0x03, 0x00, 0x00, 0x02, 0x06, 0x01, 0x00, 0x04, 0x0b, 0x08, 0x00, 0x09, 0x00, 0x00, 0x00
        /*0020*/ 	.byte	0x00, 0x00, 0x00, 0x00


//--------------------- .nv.info._Z15cuda_sum_kernelPiS_S_mPf --------------------------
	.section	.nv.info._Z15cuda_sum_kernelPiS_S_mPf,"",@"SHT_CUDA_INFO"
	.sectionflags	@""
	.align	4


	//----- nvinfo : EIATTR_CUDA_API_VERSION
	.align		4
        /*0000*/ 	.byte	0x04, 0x37
        /*0002*/ 	.short	(.L_7 - .L_6)
.L_6:
        /*0004*/ 	.word	0x00000082


	//----- nvinfo : EIATTR_KPARAM_INFO
	.align		4
.L_7:
        /*0008*/ 	.byte	0x04, 0x17
        /*000a*/ 	.short	(.L_9 - .L_8)
.L_8:
        /*000c*/ 	.word	0x00000000
        /*0010*/ 	.short	0x0004
        /*0012*/ 	.short	0x0020
        /*0014*/ 	.byte	0x00, 0xf5, 0x21, 0x00


	//----- nvinfo : EIATTR_KPARAM_INFO
	.align		4
.L_9:
        /*0018*/ 	.byte	0x04, 0x17
        /*001a*/ 	.short	(.L_11 - .L_10)
.L_10:
        /*001c*/ 	.word	0x00000000
        /*0020*/ 	.short	0x0003
        /*0022*/ 	.short	0x0018
        /*0024*/ 	.byte	0x00, 0xf0, 0x21, 0x00


	//----- nvinfo : EIATTR_KPARAM_INFO
	.align		4
.L_11:
        /*0028*/ 	.byte	0x04, 0x17
        /*002a*/ 	.short	(.L_13 - .L_12)
.L_12:
        /*002c*/ 	.word	0x00000000
        /*0030*/ 	.short	0x0002
        /*0032*/ 	.short	0x0010
        /*0034*/ 	.byte	0x00, 0xf5, 0x21, 0x00


	//----- nvinfo : EIATTR_KPARAM_INFO
	.align		4
.L_13:
        /*0038*/ 	.byte	0x04, 0x17
        /*003a*/ 	.short	(.L_15 - .L_14)
.L_14:
        /*003c*/ 	.word	0x00000000
        /*0040*/ 	.short	0x0001
        /*0042*/ 	.short	0x0008
        /*0044*/ 	.byte	0x00, 0xf5, 0x21, 0x00


	//----- nvinfo : EIATTR_KPARAM_INFO
	.align		4
.L_15:
        /*0048*/ 	.byte	0x04, 0x17
        /*004a*/ 	.short	(.L_17 - .L_16)
.L_16:
        /*004c*/ 	.word	0x00000000
        /*0050*/ 	.short	0x0000
        /*0052*/ 	.short	0x0000
        /*0054*/ 	.byte	0x00, 0xf5, 0x21, 0x00


	//----- nvinfo : EIATTR_SPARSE_MMA_MASK
	.align		4
.L_17:
        /*0058*/ 	.byte	0x03, 0x50
        /*005a*/ 	.short	0x0000


	//----- nvinfo : EIATTR_MAXREG_COUNT
	.align		4
        /*005c*/ 	.byte	0x03, 0x1b
        /*005e*/ 	.short	0x00ff


	//----- nvinfo : EIATTR_MERCURY_ISA_VERSION
	.align		4
        /*0060*/ 	.byte	0x03, 0x5f
        /*0062*/ 	.short	0x0101


	//----- nvinfo : EIATTR_VRC_CTA_INIT_COUNT
	.align		4
        /*0064*/ 	.byte	0x02, 0x4a
	.zero		1
	.zero		1


	//----- nvinfo : EIATTR_EXIT_INSTR_OFFSETS
	.align		4
        /*0068*/ 	.byte	0x04, 0x1c
        /*006a*/ 	.short	(.L_19 - .L_18)


	//   ....[0]....
.L_18:
        /*006c*/ 	.word	0x00000080


	//   ....[1]....
        /*0070*/ 	.word	0x000001e0


	//----- nvinfo : EIATTR_CBANK_PARAM_SIZE
	.align		4
.L_19:
        /*0074*/ 	.byte	0x03, 0x19
        /*0076*/ 	.short	0x0028


	//----- nvinfo : EIATTR_PARAM_CBANK
	.align		4
        /*0078*/ 	.byte	0x04, 0x0a
        /*007a*/ 	.short	(.L_21 - .L_20)
	.align		4
.L_20:
        /*007c*/ 	.word	index@(.nv.constant0._Z15cuda_sum_kernelPiS_S_mPf)
        /*0080*/ 	.short	0x0380
        /*0082*/ 	.short	0x0028


	//----- nvinfo : EIATTR_SW_WAR
	.align		4
.L_21:
        /*0084*/ 	.byte	0x04, 0x36
        /*0086*/ 	.short	(.L_23 - .L_22)
.L_22:
        /*0088*/ 	.word	0x00000008
.L_23:


//--------------------- .nv.callgraph             --------------------------
	.section	.nv.callgraph,"",@"SHT_CUDA_CALLGRAPH"
	.align	4
	.sectionentsize	8
	.align		4
        /*0000*/ 	.word	0x00000000
	.align		4
        /*0004*/ 	.word	0xffffffff
	.align		4
        /*0008*/ 	.word	0x00000000
	.align		4
        /*000c*/ 	.word	0xfffffffe
	.align		4
        /*0010*/ 	.word	0x00000000
	.align		4
        /*0014*/ 	.word	0xfffffffd
	.align		4
        /*0018*/ 	.word	0x00000000
	.align		4
        /*001c*/ 	.word	0xfffffffc


//--------------------- .text._Z15cuda_sum_kernelPiS_S_mPf --------------------------
	.section	.text._Z15cuda_sum_kernelPiS_S_mPf,"ax",@progbits
	.align	128
        .global         _Z15cuda_sum_kernelPiS_S_mPf
        .type           _Z15cuda_sum_kernelPiS_S_mPf,@function
        .size           _Z15cuda_sum_kernelPiS_S_mPf,(.L_x_1 - _Z15cuda_sum_kernelPiS_S_mPf)
        .other          _Z15cuda_sum_kernelPiS_S_mPf,@"STO_CUDA_ENTRY STV_DEFAULT"
_Z15cuda_sum_kernelPiS_S_mPf:
.text._Z15cuda_sum_kernelPiS_S_mPf:
[----:B------:R-:W-:Y:S01]  /*0000*/  LDC R1, c[0x0][0x37c] ;  /* 0x0000df00ff017b82 */ /* 0x000fe20000000800 */
[----:B------:R-:W0:Y:S07]  /*0010*/  S2R R3, SR_TID.X ;  /* 0x0000000000037919 */ /* 0x000e2e0000002100 */
[----:B------:R-:W0:Y:S01]  /*0020*/  S2UR UR4, SR_CTAID.X ;  /* 0x00000000000479c3 */ /* 0x000e220000002500 */
[----:B------:R-:W1:Y:S07]  /*0030*/  LDCU.64 UR6, c[0x0][0x398] ;  /* 0x00007300ff0677ac */ /* 0x000e6e0008000a00 */
[----:B------:R-:W0:Y:S02]  /*0040*/  LDC R0, c[0x0][0x360] ;  /* 0x0000d800ff007b82 */ /* 0x000e240000000800 */
[----:B0-----:R-:W-:-:S05]  /*0050*/  IMAD R0, R0, UR4, R3 ;  /* 0x0000000400007c24 */ /* 0x001fca000f8e0203 */
[----:B-1----:R-:W-:-:S04]  /*0060*/  ISETP.GE.U32.AND P0, PT, R0, UR6, PT ;  /* 0x0000000600007c0c */ /* 0x002fc8000bf06070 */
[----:B------:R-:W-:-:S13]  /*0070*/  ISETP.GE.U32.AND.EX P0, PT, RZ, UR7, PT, P0 ;  /* 0x00000007ff007c0c */ /* 0x000fda000bf06100 */
[----:B------:R-:W-:Y:S05]  /*0080*/  @P0 EXIT ;  /* 0x000000000000094d */ /* 0x000fea0003800000 */
[----:B------:R-:W0:Y:S01]  /*0090*/  LDCU.128 UR8, c[0x0][0x380] ;  /* 0x00007000ff0877ac */ /* 0x000e220008000c00 */
[----:B------:R-:W-:Y:S01]  /*00a0*/  IMAD.SHL.U32 R2, R0, 0x4, RZ ;  /* 0x0000000400027824 */ /* 0x000fe200078e00ff */
[----:B------:R-:W-:Y:S01]  /*00b0*/  SHF.R.U32.HI R0, RZ, 0x1e, R0 ;  /* 0x0000001eff007819 */ /* 0x000fe20000011600 */
[----:B------:R-:W1:Y:S01]  /*00c0*/  LDCU.64 UR4, c[0x0][0x358] ;  /* 0x00006b00ff0477ac */ /* 0x000e620008000a00 */
[----:B------:R-:W2:Y:S02]  /*00d0*/  LDCU.64 UR6, c[0x0][0x390] ;  /* 0x00007200ff0677ac */ /* 0x000ea40008000a00 */
[C---:B0-----:R-:W-:Y:S02]  /*00e0*/  IADD3 R6, P1, PT, R2.reuse, UR10, RZ ;  /* 0x0000000a02067c10 */ /* 0x041fe4000ff3e0ff */
[----:B------:R-:W-:Y:S02]  /*00f0*/  IADD3 R4, P0, PT, R2, UR8, RZ ;  /* 0x0000000802047c10 */ /* 0x000fe4000ff1e0ff */
[----:B------:R-:W-:-:S02]  /*0100*/  IADD3.X R7, PT, PT, R0, UR11, RZ, P1, !PT ;  /* 0x0000000b00077c10 */ /* 0x000fc40008ffe4ff */
[----:B------:R-:W-:Y:S01]  /*0110*/  IADD3.X R5, PT, PT, R0, UR9, RZ, P0, !PT ;  /* 0x0000000900057c10 */ /* 0x000fe200087fe4ff */
[----:B------:R-:W0:Y:S03]  /*0120*/  LDCU.64 UR8, c[0x0][0x3a0] ;  /* 0x00007400ff0877ac */ /* 0x000e260008000a00 */
[----:B-1----:R-:W3:Y:S04]  /*0130*/  LDG.E R7, desc[UR4][R6.64] ;  /* 0x0000000406077981 */ /* 0x002ee8000c1e1900 */
[----:B------:R-:W3:Y:S01]  /*0140*/  LDG.E R4, desc[UR4][R4.64] ;  /* 0x0000000404047981 */ /* 0x000ee2000c1e1900 */
[----:B--2---:R-:W-:-:S04]  /*0150*/  IADD3 R8, P0, PT, R2, UR6, RZ ;  /* 0x0000000602087c10 */ /* 0x004fc8000ff1e0ff */
[----:B------:R-:W-:Y:S02]  /*0160*/  IADD3.X R9, PT, PT, R0, UR7, RZ, P0, !PT ;  /* 0x0000000700097c10 */ /* 0x000fe400087fe4ff */
[----:B0-----:R-:W-:-:S04]  /*0170*/  IADD3 R2, P1, PT, R2, UR8, RZ ;  /* 0x0000000802027c10 */ /* 0x001fc8000ff3e0ff */
[----:B------:R-:W-:Y:S01]  /*0180*/  IADD3.X R3, PT, PT, R0, UR9, RZ, P1, !PT ;  /* 0x0000000900037c10 */ /* 0x000fe20008ffe4ff */
[----:B---3--:R-:W-:-:S05]  /*0190*/  IMAD.IADD R11, R4, 0x1, R7 ;  /* 0x00000001040b7824 */ /* 0x008fca00078e0207 */
[----:B------:R-:W-:Y:S04]  /*01a0*/  STG.E desc[UR4][R8.64], R11 ;  /* 0x0000000b08007986 */ /* 0x000fe8000c101904 */
[----:B------:R-:W2:Y:S02]  /*01b0*/  LDG.E R0, desc[UR4][R2.64] ;  /* 0x0000000402007981 */ /* 0x000ea4000c1e1900 */
[----:B--2---:R-:W-:-:S05]  /*01c0*/  FMUL R5, R0, 0.5 ;  /* 0x3f00000000057820 */ /* 0x004fca0000400000 */
[----:B------:R-:W-:Y:S01]  /*01d0*/  STG.E desc[UR4][R2.64], R5 ;  /* 0x0000000502007986 */ /* 0x000fe2000c101904 */
[----:B------:R-:W-:Y:S05]  /*01e0*/  EXIT ;  /* 0x000000000000794d */ /* 0x000fea0003800000 */
.L_x_0:
[----:B------:R-:W-:-:S00]  /*01f0*/  BRA `(.L_x_0) ;  /* 0xfffffffc00fc7947 */ /* 0x000fc0000383ffff */
[----:B------:R-:W-:-:S00]  /*0200*/  NOP ;  /* 0x0000000000007918 */ /* 0x000fc00000000000 */
[----:B------:R-:W-:-:S00]  /*0210*/  NOP ;  /* 0x0000000000007918 */ /* 0x000fc00000000000 */
[----:B------:R-:W-:-:S00]  /*0220*/  NOP ;  /* 0x0000000000007918 */ /* 0x000fc00000000000 */
[----:B------:R-:W-:-:S00]  /*0230*/  NOP ;  /* 0x0000000000007918 */ /* 0x000fc00000000000 */
[----:B------:R-:W-:-:S00]  /*0240*/  NOP ;  /* 0x0000000000007918 */ /* 0x000fc00000000000 */
[----:B------:R-:W-:-:S00]  /*0250*/  NOP ;  /* 0x0000000000007918 */ /* 0x000fc00000000000 */
[----:B------:R-:W-:-:S00]  /*0260*/  NOP ;  /* 0x0000000000007918 */ /* 0x000fc00000000000 */
[----:B------:R-:W-:-:S00]  /*0270*/  NOP ;  /* 0x0000000000007918 */ /* 0x000fc00000000000 */
.L_x_1:


//--------------------- .nv.shared.reserved.0     --------------------------
	.section	.nv.shared.reserved.0,"aw",@nobits
	.weak		__nv_reservedSMEM_offset_0_alias
	.size		__nv_reservedSMEM_offset_0_alias, 0, 64
	.other		__nv_reservedSMEM_offset_0_alias,@"STO_CUDA_RESERVED_SHARED STV_DEFAULT"
__nv_reservedSMEM_offset_0_alias:
	.zero		0
	.zero		64


//--------------------- .nv.constant0._Z15cuda_sum_kernelPiS_S_mPf --------------------------
	.section	.nv.constant0._Z15cuda_sum_kernelPiS_S_mPf,"a",@progbits
	.sectionflags	@""
	.align	4
.nv.constant0._Z15cuda_sum_kernelPiS_S_mPf:
	.zero		936


//--------------------- SYMBOLS --------------------------

	.type		.nv.reservedSmem.offset0,@object
	.size		.nv.reservedSmem.offset0,0x4
